//
// Generated by NVIDIA NVVM Compiler
//
// Compiler Build ID: CL-36424714
// Cuda compilation tools, release 13.0, V13.0.88
// Based on NVVM 20.0.0
//

.version 9.0
.target sm_100
.address_size 64

	// .globl	generateInstruction

.visible .entry generateInstruction(
	.param .u64 .ptr .align 1 generateInstruction_param_0
)
{
	.reg .b32 	%r<3>;
	.reg .b64 	%rd<5>;

	ld.param.u64 	%rd1, [generateInstruction_param_0];
	cvta.to.global.u64 	%rd2, %rd1;
	mov.u32 	%r1, %tid.x;
	mul.wide.u32 	%rd3, %r1, 4;
	add.s64 	%rd4, %rd2, %rd3;
	mov.b32 	%r2, 2;
	st.global.u32 	[%rd4+16], %r2;
	ret;

}


// ===== COMPILED SASS (sm_100) =====

	.target	sm_100

	.elftype	@"ET_EXEC"


//--------------------- .note.nv.tkinfo           --------------------------
	.section	.note.nv.tkinfo,"",@"SHT_NOTE"
	.sectionflags	@"SHF_NOTE_NV_TKINFO"
	.tkinfo
        /*0018*/ 	.word	0x00000002
        /*0030*/ 	.string	""
        /*0030*/ 	.string	"ptxas"
        /*0030*/ 	.string	"Cuda compilation tools, release 13.0, V13.0.88"
        /*0030*/ 	.string	"Build cuda_13.0.r13.0/compiler.36424714_0"
        /*0030*/ 	.string	"-arch sm_100 -m 64 "



//--------------------- .note.nv.cuinfo           --------------------------
	.section	.note.nv.cuinfo,"",@"SHT_NOTE"
	.sectionflags	@"SHF_NOTE_NV_CUINFO"
        /*0018*/ 	.short	0x0002
        /*001a*/ 	.short	0x0064
        /*001c*/ 	.short	0x0082
	.zero		2


//--------------------- .nv.info                  --------------------------
	.section	.nv.info,"",@"SHT_CUDA_INFO"
	.align	4


	//----- nvinfo : EIATTR_REGCOUNT
	.align		4
        /*0000*/ 	.byte	0x04, 0x2f
        /*0002*/ 	.short	(.L_1 - .L_0)
	.align		4
.L_0:
        /*0004*/ 	.word	index@(generateInstruction)
        /*0008*/ 	.word	0x0000000a


	//----- nvinfo : EIATTR_FRAME_SIZE
	.align		4
.L_1:
        /*000c*/ 	.byte	0x04, 0x11
        /*000e*/ 	.short	(.L_3 - .L_2)
	.align		4
.L_2:
        /*0010*/ 	.word	index@(generateInstruction)
        /*0014*/ 	.word	0x00000000


	//----- nvinfo : EIATTR_MIN_STACK_SIZE
	.align		4
.L_3:
        /*0018*/ 	.byte	0x04, 0x12
        /*001a*/ 	.short	(.L_5 - .L_4)
	.align		4
.L_4:
        /*001c*/ 	.word	index@(generateInstruction)
        /*0020*/ 	.word	0x00000000
.L_5:


//--------------------- .nv.compat                --------------------------
	.section	.nv.compat,"",@"SHT_CUDA_COMPAT_INFO"
	.align	4
        /*0000*/ 	.byte	0x02, 0x09, 0x00, 0x00, 0x02, 0x02, 0x01, 0x00, 0x02, 0x05, 0x05, 0x00, 0x03, 0x07, 0x01, 0x01
        /*0010*/ 	.byte	0x02, 0x03, 0x00, 0x00, 0x02, 0x06, 0x01, 0x00, 0x04, 0x0b, 0x08, 0x00, 0x09, 0x00, 0x00, 0x00
        /*0020*/ 	.byte	0x00, 0x00, 0x00, 0x00


//--------------------- .nv.info.generateInstruction --------------------------
	.section	.nv.info.generateInstruction,"",@"SHT_CUDA_INFO"
	.sectionflags	@""
	.align	4


	//----- nvinfo : EIATTR_CUDA_API_VERSION
	.align		4
        /*0000*/ 	.byte	0x04, 0x37
        /*0002*/ 	.short	(.L_7 - .L_6)
.L_6:
        /*0004*/ 	.word	0x00000082


	//----- nvinfo : EIATTR_KPARAM_INFO
	.align		4
.L_7:
        /*0008*/ 	.byte	0x04, 0x17
        /*000a*/ 	.short	(.L_9 - .L_8)
.L_8:
        /*000c*/ 	.word	0x00000000
        /*0010*/ 	.short	0x0000
        /*0012*/ 	.short	0x0000
        /*0014*/ 	.byte	0x00, 0xf5, 0x21, 0x00


	//----- nvinfo : EIATTR_SPARSE_MMA_MASK
	.align		4
.L_9:
        /*0018*/ 	.byte	0x03, 0x50
        /*001a*/ 	.short	0x0000


	//----- nvinfo : EIATTR_MAXREG_COUNT
	.align		4
        /*001c*/ 	.byte	0x03, 0x1b
        /*001e*/ 	.short	0x00ff


	//----- nvinfo : EIATTR_MERCURY_ISA_VERSION
	.align		4
        /*0020*/ 	.byte	0x03, 0x5f
        /*0022*/ 	.short	0x0101


	//----- nvinfo : EIATTR_VRC_CTA_INIT_COUNT
	.align		4
        /*0024*/ 	.byte	0x02, 0x4a
	.zero		1
	.zero		1


	//----- nvinfo : EIATTR_EXIT_INSTR_OFFSETS
	.align		4
        /*0028*/ 	.byte	0x04, 0x1c
        /*002a*/ 	.short	(.L_11 - .L_10)


	//   ....[0]....
.L_10:
        /*002c*/ 	.word	0x00000070


	//----- nvinfo : EIATTR_CBANK_PARAM_SIZE
	.align		4
.L_11:
        /*0030*/ 	.byte	0x03, 0x19
        /*0032*/ 	.short	0x0008


	//----- nvinfo : EIATTR_PARAM_CBANK
	.align		4
        /*0034*/ 	.byte	0x04, 0x0a
        /*0036*/ 	.short	(.L_13 - .L_12)
	.align		4
.L_12:
        /*0038*/ 	.word	index@(.nv.constant0.generateInstruction)
        /*003c*/ 	.short	0x0380
        /*003e*/ 	.short	0x0008


	//----- nvinfo : EIATTR_SW_WAR
	.align		4
.L_13:
        /*0040*/ 	.byte	0x04, 0x36
        /*0042*/ 	.short	(.L_15 - .L_14)
.L_14:
        /*0044*/ 	.word	0x00000008
.L_15:


//--------------------- .nv.callgraph             --------------------------
	.section	.nv.callgraph,"",@"SHT_CUDA_CALLGRAPH"
	.align	4
	.sectionentsize	8
	.align		4
        /*0000*/ 	.word	0x00000000
	.align		4
        /*0004*/ 	.word	0xffffffff
	.align		4
        /*0008*/ 	.word	0x00000000
	.align		4
        /*000c*/ 	.word	0xfffffffe
	.align		4
        /*0010*/ 	.word	0x00000000
	.align		4
        /*0014*/ 	.word	0xfffffffd
	.align		4
        /*0018*/ 	.word	0x00000000
	.align		4
        /*001c*/ 	.word	0xfffffffc


//--------------------- .text.generateInstruction --------------------------
	.section	.text.generateInstruction,"ax",@progbits
	.align	128
        .global         generateInstruction
        .type           generateInstruction,@function
        .size           generateInstruction,(.L_x_1 - generateInstruction)
        .other          generateInstruction,@"STO_CUDA_ENTRY STV_DEFAULT"
generateInstruction:
.text.generateInstruction:
[----:B------:R-:W-:Y:S01]  /*0000*/  LDC R1, c[0x0][0x37c] ;  /* 0x0000df00ff017b82 */ /* 0x000fe20000000800 */
[----:B------:R-:W0:Y:S07]  /*0010*/  S2R R5, SR_TID.X ;  /* 0x0000000000057919 */ /* 0x000e2e0000002100 */
[----:B------:R-:W0:Y:S01]  /*0020*/  LDC.64 R2, c[0x0][0x380] ;  /* 0x0000e000ff027b82 */ /* 0x000e220000000a00 */
[----:B------:R-:W1:Y:S01]  /*0030*/  LDCU.64 UR4, c[0x0][0x358] ;  /* 0x00006b00ff0477ac */ /* 0x000e620008000a00 */
[----:B------:R-:W-:-:S02]  /*0040*/  HFMA2 R7, -RZ, RZ, 0, 1.1920928955078125e-07 ;  /* 0x00000002ff077431 */ /* 0x000fc400000001ff */
[----:B0-----:R-:W-:-:S05]  /*0050*/  IMAD.WIDE.U32 R2, R5, 0x4, R2 ;  /* 0x0000000405027825 */ /* 0x001fca00078e0002 */
[----:B-1----:R-:W-:Y:S01]  /*0060*/  STG.E desc[UR4][R2.64+0x10], R7 ;  /* 0x0000100702007986 */ /* 0x002fe2000c101904 */
[----:B------:R-:W-:Y:S05]  /*0070*/  EXIT ;  /* 0x000000000000794d */ /* 0x000fea0003800000 */
.L_x_0:
[----:B------:R-:W-:-:S00]  /*0080*/  BRA `(.L_x_0) ;  /* 0xfffffffc00fc7947 */ /* 0x000fc0000383ffff */
[----:B------:R-:W-:-:S00]  /*0090*/  NOP ;  /* 0x0000000000007918 */ /* 0x000fc00000000000 */
        /* <DEDUP_REMOVED lines=14> */
.L_x_1:


//--------------------- .nv.shared.reserved.0     --------------------------
	.section	.nv.shared.reserved.0,"aw",@nobits
	.weak		__nv_reservedSMEM_offset_0_alias
	.size		__nv_reservedSMEM_offset_0_alias, 0, 64
	.other		__nv_reservedSMEM_offset_0_alias,@"STO_CUDA_RESERVED_SHARED STV_DEFAULT"
__nv_reservedSMEM_offset_0_alias:
	.zero		0
	.zero		64


//--------------------- .nv.constant0.generateInstruction --------------------------
	.section	.nv.constant0.generateInstruction,"a",@progbits
	.sectionflags	@""
	.align	4
.nv.constant0.generateInstruction:
	.zero		904


//--------------------- SYMBOLS --------------------------

	.type		.nv.reservedSmem.offset0,@object
	.size		.nv.reservedSmem.offset0,0x4
